//
// Generated by NVIDIA NVVM Compiler
//
// Compiler Build ID: CL-36424714
// Cuda compilation tools, release 13.0, V13.0.88
// Based on NVVM 20.0.0
//

.version 9.0
.target sm_100
.address_size 64

	// .globl	_Z14mat_mul_devicePfPKfS1_i

.visible .entry _Z14mat_mul_devicePfPKfS1_i(
	.param .u64 .ptr .align 1 _Z14mat_mul_devicePfPKfS1_i_param_0,
	.param .u64 .ptr .align 1 _Z14mat_mul_devicePfPKfS1_i_param_1,
	.param .u64 .ptr .align 1 _Z14mat_mul_devicePfPKfS1_i_param_2,
	.param .u32 _Z14mat_mul_devicePfPKfS1_i_param_3
)
{
	.reg .pred 	%p<10>;
	.reg .b32 	%r<40>;
	.reg .b32 	%f<67>;
	.reg .b64 	%rd<67>;

	ld.param.u64 	%rd14, [_Z14mat_mul_devicePfPKfS1_i_param_1];
	ld.param.u64 	%rd15, [_Z14mat_mul_devicePfPKfS1_i_param_2];
	ld.param.u32 	%r18, [_Z14mat_mul_devicePfPKfS1_i_param_3];
	cvta.to.global.u64 	%rd1, %rd15;
	cvta.to.global.u64 	%rd2, %rd14;
	mov.u32 	%r19, %ctaid.y;
	mov.u32 	%r20, %ntid.y;
	mov.u32 	%r21, %tid.y;
	mad.lo.s32 	%r1, %r19, %r20, %r21;
	mov.u32 	%r22, %ctaid.x;
	mov.u32 	%r23, %ntid.x;
	mov.u32 	%r24, %tid.x;
	mad.lo.s32 	%r2, %r22, %r23, %r24;
	max.s32 	%r25, %r1, %r2;
	setp.ge.s32 	%p1, %r25, %r18;
	@%p1 bra 	$L__BB0_13;
	mul.lo.s32 	%r3, %r18, %r1;
	and.b32  	%r4, %r18, 7;
	setp.lt.u32 	%p2, %r18, 8;
	mov.f32 	%f66, 0f00000000;
	mov.b32 	%r38, 0;
	@%p2 bra 	$L__BB0_4;
	and.b32  	%r38, %r18, 2147483640;
	neg.s32 	%r36, %r38;
	mul.wide.s32 	%rd16, %r18, 4;
	add.s64 	%rd3, %rd1, %rd16;
	shl.b32 	%r7, %r18, 3;
	mul.wide.s32 	%rd17, %r18, 8;
	add.s64 	%rd4, %rd1, %rd17;
	mul.wide.s32 	%rd18, %r18, 12;
	add.s64 	%rd5, %rd1, %rd18;
	mul.wide.s32 	%rd19, %r18, 16;
	add.s64 	%rd6, %rd1, %rd19;
	mul.wide.s32 	%rd20, %r18, 20;
	add.s64 	%rd7, %rd1, %rd20;
	mul.wide.s32 	%rd21, %r18, 24;
	add.s64 	%rd8, %rd1, %rd21;
	mul.wide.s32 	%rd22, %r18, 28;
	add.s64 	%rd9, %rd1, %rd22;
	mul.wide.u32 	%rd23, %r3, 4;
	add.s64 	%rd24, %rd23, %rd2;
	add.s64 	%rd66, %rd24, 16;
	mov.f32 	%f66, 0f00000000;
	mov.u32 	%r35, %r2;
$L__BB0_3:
	.pragma "nounroll";
	mul.wide.s32 	%rd25, %r35, 4;
	add.s64 	%rd26, %rd3, %rd25;
	add.s64 	%rd27, %rd4, %rd25;
	add.s64 	%rd28, %rd5, %rd25;
	add.s64 	%rd29, %rd6, %rd25;
	add.s64 	%rd30, %rd7, %rd25;
	add.s64 	%rd31, %rd8, %rd25;
	add.s64 	%rd32, %rd9, %rd25;
	add.s64 	%rd33, %rd1, %rd25;
	ld.global.f32 	%f16, [%rd66+-16];
	ld.global.f32 	%f17, [%rd33];
	fma.rn.f32 	%f18, %f16, %f17, %f66;
	ld.global.f32 	%f19, [%rd66+-12];
	ld.global.f32 	%f20, [%rd26];
	fma.rn.f32 	%f21, %f19, %f20, %f18;
	ld.global.f32 	%f22, [%rd66+-8];
	ld.global.f32 	%f23, [%rd27];
	fma.rn.f32 	%f24, %f22, %f23, %f21;
	ld.global.f32 	%f25, [%rd66+-4];
	ld.global.f32 	%f26, [%rd28];
	fma.rn.f32 	%f27, %f25, %f26, %f24;
	ld.global.f32 	%f28, [%rd66];
	ld.global.f32 	%f29, [%rd29];
	fma.rn.f32 	%f30, %f28, %f29, %f27;
	ld.global.f32 	%f31, [%rd66+4];
	ld.global.f32 	%f32, [%rd30];
	fma.rn.f32 	%f33, %f31, %f32, %f30;
	ld.global.f32 	%f34, [%rd66+8];
	ld.global.f32 	%f35, [%rd31];
	fma.rn.f32 	%f36, %f34, %f35, %f33;
	ld.global.f32 	%f37, [%rd66+12];
	ld.global.f32 	%f38, [%rd32];
	fma.rn.f32 	%f66, %f37, %f38, %f36;
	add.s32 	%r36, %r36, 8;
	add.s32 	%r35, %r35, %r7;
	add.s64 	%rd66, %rd66, 32;
	setp.ne.s32 	%p3, %r36, 0;
	@%p3 bra 	$L__BB0_3;
$L__BB0_4:
	setp.eq.s32 	%p4, %r4, 0;
	@%p4 bra 	$L__BB0_12;
	and.b32  	%r13, %r18, 3;
	setp.lt.u32 	%p5, %r4, 4;
	@%p5 bra 	$L__BB0_7;
	add.s32 	%r27, %r38, %r3;
	mul.wide.u32 	%rd34, %r27, 4;
	add.s64 	%rd35, %rd2, %rd34;
	ld.global.f32 	%f40, [%rd35];
	mad.lo.s32 	%r28, %r38, %r18, %r2;
	mul.wide.s32 	%rd36, %r28, 4;
	add.s64 	%rd37, %rd1, %rd36;
	ld.global.f32 	%f41, [%rd37];
	fma.rn.f32 	%f42, %f40, %f41, %f66;
	cvt.u64.u32 	%rd38, %r3;
	cvt.u64.u32 	%rd39, %r38;
	add.s64 	%rd40, %rd39, %rd38;
	shl.b64 	%rd41, %rd40, 2;
	add.s64 	%rd42, %rd2, %rd41;
	ld.global.f32 	%f43, [%rd42+4];
	mul.wide.s32 	%rd43, %r18, 4;
	add.s64 	%rd44, %rd37, %rd43;
	ld.global.f32 	%f44, [%rd44];
	fma.rn.f32 	%f45, %f43, %f44, %f42;
	ld.global.f32 	%f46, [%rd42+8];
	add.s64 	%rd45, %rd44, %rd43;
	ld.global.f32 	%f47, [%rd45];
	fma.rn.f32 	%f48, %f46, %f47, %f45;
	ld.global.f32 	%f49, [%rd42+12];
	add.s64 	%rd46, %rd45, %rd43;
	ld.global.f32 	%f50, [%rd46];
	fma.rn.f32 	%f66, %f49, %f50, %f48;
	add.s32 	%r38, %r38, 4;
$L__BB0_7:
	setp.eq.s32 	%p6, %r13, 0;
	@%p6 bra 	$L__BB0_12;
	setp.eq.s32 	%p7, %r13, 1;
	@%p7 bra 	$L__BB0_10;
	add.s32 	%r29, %r38, %r3;
	mul.wide.u32 	%rd47, %r29, 4;
	add.s64 	%rd48, %rd2, %rd47;
	ld.global.f32 	%f52, [%rd48];
	mad.lo.s32 	%r30, %r38, %r18, %r2;
	mul.wide.s32 	%rd49, %r30, 4;
	add.s64 	%rd50, %rd1, %rd49;
	ld.global.f32 	%f53, [%rd50];
	fma.rn.f32 	%f54, %f52, %f53, %f66;
	cvt.u64.u32 	%rd51, %r3;
	cvt.u64.u32 	%rd52, %r38;
	add.s64 	%rd53, %rd52, %rd51;
	shl.b64 	%rd54, %rd53, 2;
	add.s64 	%rd55, %rd2, %rd54;
	ld.global.f32 	%f55, [%rd55+4];
	mul.wide.s32 	%rd56, %r18, 4;
	add.s64 	%rd57, %rd50, %rd56;
	ld.global.f32 	%f56, [%rd57];
	fma.rn.f32 	%f66, %f55, %f56, %f54;
	add.s32 	%r38, %r38, 2;
$L__BB0_10:
	and.b32  	%r31, %r18, 1;
	setp.eq.b32 	%p8, %r31, 1;
	not.pred 	%p9, %p8;
	@%p9 bra 	$L__BB0_12;
	add.s32 	%r32, %r38, %r3;
	mul.wide.u32 	%rd58, %r32, 4;
	add.s64 	%rd59, %rd2, %rd58;
	ld.global.f32 	%f57, [%rd59];
	mad.lo.s32 	%r33, %r38, %r18, %r2;
	mul.wide.s32 	%rd60, %r33, 4;
	add.s64 	%rd61, %rd1, %rd60;
	ld.global.f32 	%f58, [%rd61];
	fma.rn.f32 	%f66, %f57, %f58, %f66;
$L__BB0_12:
	ld.param.u64 	%rd65, [_Z14mat_mul_devicePfPKfS1_i_param_0];
	add.s32 	%r34, %r3, %r2;
	cvta.to.global.u64 	%rd62, %rd65;
	mul.wide.s32 	%rd63, %r34, 4;
	add.s64 	%rd64, %rd62, %rd63;
	st.global.f32 	[%rd64], %f66;
$L__BB0_13:
	ret;

}


// ===== COMPILED SASS (sm_100) =====

	.target	sm_100

	.elftype	@"ET_EXEC"


//--------------------- .note.nv.tkinfo           --------------------------
	.section	.note.nv.tkinfo,"",@"SHT_NOTE"
	.sectionflags	@"SHF_NOTE_NV_TKINFO"
	.tkinfo
        /*0018*/ 	.word	0x00000002
        /*0030*/ 	.string	""
        /*0030*/ 	.string	"ptxas"
        /*0030*/ 	.string	"Cuda compilation tools, release 13.0, V13.0.88"
        /*0030*/ 	.string	"Build cuda_13.0.r13.0/compiler.36424714_0"
        /*0030*/ 	.string	"-arch sm_100 -m 64 "



//--------------------- .note.nv.cuinfo           --------------------------
	.section	.note.nv.cuinfo,"",@"SHT_NOTE"
	.sectionflags	@"SHF_NOTE_NV_CUINFO"
        /*0018*/ 	.short	0x0002
        /*001a*/ 	.short	0x0064
        /*001c*/ 	.short	0x0082
	.zero		2


//--------------------- .nv.info                  --------------------------
	.section	.nv.info,"",@"SHT_CUDA_INFO"
	.align	4


	//----- nvinfo : EIATTR_REGCOUNT
	.align		4
        /*0000*/ 	.byte	0x04, 0x2f
        /*0002*/ 	.short	(.L_1 - .L_0)
	.align		4
.L_0:
        /*0004*/ 	.word	index@(_Z14mat_mul_devicePfPKfS1_i)
        /*0008*/ 	.word	0x0000001e


	//----- nvinfo : EIATTR_FRAME_SIZE
	.align		4
.L_1:
        /*000c*/ 	.byte	0x04, 0x11
        /*000e*/ 	.short	(.L_3 - .L_2)
	.align		4
.L_2:
        /*0010*/ 	.word	index@(_Z14mat_mul_devicePfPKfS1_i)
        /*0014*/ 	.word	0x00000000


	//----- nvinfo : EIATTR_MIN_STACK_SIZE
	.align		4
.L_3:
        /*0018*/ 	.byte	0x04, 0x12
        /*001a*/ 	.short	(.L_5 - .L_4)
	.align		4
.L_4:
        /*001c*/ 	.word	index@(_Z14mat_mul_devicePfPKfS1_i)
        /*0020*/ 	.word	0x00000000
.L_5:


//--------------------- .nv.compat                --------------------------
	.section	.nv.compat,"",@"SHT_CUDA_COMPAT_INFO"
	.align	4
        /*0000*/ 	.byte	0x02, 0x09, 0x00, 0x00, 0x02, 0x02, 0x01, 0x00, 0x02, 0x05, 0x05, 0x00, 0x03, 0x07, 0x01, 0x01
        /*0010*/ 	.byte	0x02, 0x03, 0x00, 0x00, 0x02, 0x06, 0x01, 0x00, 0x04, 0x0b, 0x08, 0x00, 0x09, 0x00, 0x00, 0x00
        /*0020*/ 	.byte	0x00, 0x00, 0x00, 0x00


//--------------------- .nv.info._Z14mat_mul_devicePfPKfS1_i --------------------------
	.section	.nv.info._Z14mat_mul_devicePfPKfS1_i,"",@"SHT_CUDA_INFO"
	.sectionflags	@""
	.align	4


	//----- nvinfo : EIATTR_CUDA_API_VERSION
	.align		4
        /*0000*/ 	.byte	0x04, 0x37
        /*0002*/ 	.short	(.L_7 - .L_6)
.L_6:
        /*0004*/ 	.word	0x00000082


	//----- nvinfo : EIATTR_KPARAM_INFO
	.align		4
.L_7:
        /*0008*/ 	.byte	0x04, 0x17
        /*000a*/ 	.short	(.L_9 - .L_8)
.L_8:
        /*000c*/ 	.word	0x00000000
        /*0010*/ 	.short	0x0003
        /*0012*/ 	.short	0x0018
        /*0014*/ 	.byte	0x00, 0xf0, 0x11, 0x00


	//----- nvinfo : EIATTR_KPARAM_INFO
	.align		4
.L_9:
        /*0018*/ 	.byte	0x04, 0x17
        /*001a*/ 	.short	(.L_11 - .L_10)
.L_10:
        /*001c*/ 	.word	0x00000000
        /*0020*/ 	.short	0x0002
        /*0022*/ 	.short	0x0010
        /*0024*/ 	.byte	0x00, 0xf5, 0x21, 0x00


	//----- nvinfo : EIATTR_KPARAM_INFO
	.align		4
.L_11:
        /*0028*/ 	.byte	0x04, 0x17
        /*002a*/ 	.short	(.L_13 - .L_12)
.L_12:
        /*002c*/ 	.word	0x00000000
        /*0030*/ 	.short	0x0001
        /*0032*/ 	.short	0x0008
        /*0034*/ 	.byte	0x00, 0xf5, 0x21, 0x00


	//----- nvinfo : EIATTR_KPARAM_INFO
	.align		4
.L_13:
        /*0038*/ 	.byte	0x04, 0x17
        /*003a*/ 	.short	(.L_15 - .L_14)
.L_14:
        /*003c*/ 	.word	0x00000000
        /*0040*/ 	.short	0x0000
        /*0042*/ 	.short	0x0000
        /*0044*/ 	.byte	0x00, 0xf5, 0x21, 0x00


	//----- nvinfo : EIATTR_SPARSE_MMA_MASK
	.align		4
.L_15:
        /*0048*/ 	.byte	0x03, 0x50
        /*004a*/ 	.short	0x0000


	//----- nvinfo : EIATTR_MAXREG_COUNT
	.align		4
        /*004c*/ 	.byte	0x03, 0x1b
        /*004e*/ 	.short	0x00ff


	//----- nvinfo : EIATTR_MERCURY_ISA_VERSION
	.align		4
        /*0050*/ 	.byte	0x03, 0x5f
        /*0052*/ 	.short	0x0101


	//----- nvinfo : EIATTR_VRC_CTA_INIT_COUNT
	.align		4
        /*0054*/ 	.byte	0x02, 0x4a
	.zero		1
	.zero		1


	//----- nvinfo : EIATTR_EXIT_INSTR_OFFSETS
	.align		4
        /*0058*/ 	.byte	0x04, 0x1c
        /*005a*/ 	.short	(.L_17 - .L_16)


	//   ....[0]....
.L_16:
        /*005c*/ 	.word	0x000000c0


	//   ....[1]....
        /*0060*/ 	.word	0x00000aa0


	//----- nvinfo : EIATTR_CBANK_PARAM_SIZE
	.align		4
.L_17:
        /*0064*/ 	.byte	0x03, 0x19
        /*0066*/ 	.short	0x001c


	//----- nvinfo : EIATTR_PARAM_CBANK
	.align		4
        /*0068*/ 	.byte	0x04, 0x0a
        /*006a*/ 	.short	(.L_19 - .L_18)
	.align		4
.L_18:
        /*006c*/ 	.word	index@(.nv.constant0._Z14mat_mul_devicePfPKfS1_i)
        /*0070*/ 	.short	0x0380
        /*0072*/ 	.short	0x001c


	//----- nvinfo : EIATTR_SW_WAR
	.align		4
.L_19:
        /*0074*/ 	.byte	0x04, 0x36
        /*0076*/ 	.short	(.L_21 - .L_20)
.L_20:
        /*0078*/ 	.word	0x00000008
.L_21:


//--------------------- .nv.callgraph             --------------------------
	.section	.nv.callgraph,"",@"SHT_CUDA_CALLGRAPH"
	.align	4
	.sectionentsize	8
	.align		4
        /*0000*/ 	.word	0x00000000
	.align		4
        /*0004*/ 	.word	0xffffffff
	.align		4
        /*0008*/ 	.word	0x00000000
	.align		4
        /*000c*/ 	.word	0xfffffffe
	.align		4
        /*0010*/ 	.word	0x00000000
	.align		4
        /*0014*/ 	.word	0xfffffffd
	.align		4
        /*0018*/ 	.word	0x00000000
	.align		4
        /*001c*/ 	.word	0xfffffffc


//--------------------- .text._Z14mat_mul_devicePfPKfS1_i --------------------------
	.section	.text._Z14mat_mul_devicePfPKfS1_i,"ax",@progbits
	.align	128
        .global         _Z14mat_mul_devicePfPKfS1_i
        .type           _Z14mat_mul_devicePfPKfS1_i,@function
        .size           _Z14mat_mul_devicePfPKfS1_i,(.L_x_5 - _Z14mat_mul_devicePfPKfS1_i)
        .other          _Z14mat_mul_devicePfPKfS1_i,@"STO_CUDA_ENTRY STV_DEFAULT"
_Z14mat_mul_devicePfPKfS1_i:
.text._Z14mat_mul_devicePfPKfS1_i:
[----:B------:R-:W-:Y:S01]  /*0000*/  LDC R1, c[0x0][0x37c] ;  /* 0x0000df00ff017b82 */ /* 0x000fe20000000800 */
[----:B------:R-:W0:Y:S07]  /*0010*/  S2R R0, SR_TID.Y ;  /* 0x0000000000007919 */ /* 0x000e2e0000002200 */
[----:B------:R-:W0:Y:S01]  /*0020*/  S2UR UR4, SR_CTAID.Y ;  /* 0x00000000000479c3 */ /* 0x000e220000002600 */
[----:B------:R-:W1:Y:S01]  /*0030*/  LDCU UR20, c[0x0][0x398] ;  /* 0x00007300ff1477ac */ /* 0x000e620008000800 */
[----:B------:R-:W2:Y:S06]  /*0040*/  S2R R3, SR_TID.X ;  /* 0x0000000000037919 */ /* 0x000eac0000002100 */
[----:B------:R-:W0:Y:S08]  /*0050*/  LDC R13, c[0x0][0x364] ;  /* 0x0000d900ff0d7b82 */ /* 0x000e300000000800 */
[----:B------:R-:W2:Y:S08]  /*0060*/  S2UR UR5, SR_CTAID.X ;  /* 0x00000000000579c3 */ /* 0x000eb00000002500 */
[----:B------:R-:W2:Y:S01]  /*0070*/  LDC R2, c[0x0][0x360] ;  /* 0x0000d800ff027b82 */ /* 0x000ea20000000800 */
[----:B0-----:R-:W-:-:S02]  /*0080*/  IMAD R13, R13, UR4, R0 ;  /* 0x000000040d0d7c24 */ /* 0x001fc4000f8e0200 */
[----:B--2---:R-:W-:-:S05]  /*0090*/  IMAD R0, R2, UR5, R3 ;  /* 0x0000000502007c24 */ /* 0x004fca000f8e0203 */
[----:B------:R-:W-:-:S04]  /*00a0*/  VIMNMX R2, PT, PT, R13, R0, !PT ;  /* 0x000000000d027248 */ /* 0x000fc80007fe0100 */
[----:B-1----:R-:W-:-:S13]  /*00b0*/  ISETP.GE.AND P0, PT, R2, UR20, PT ;  /* 0x0000001402007c0c */ /* 0x002fda000bf06270 */
[----:B------:R-:W-:Y:S05]  /*00c0*/  @P0 EXIT ;  /* 0x000000000000094d */ /* 0x000fea0003800000 */
[----:B------:R-:W-:Y:S01]  /*00d0*/  UISETP.GE.U32.AND UP0, UPT, UR20, 0x8, UPT ;  /* 0x000000081400788c */ /* 0x000fe2000bf06070 */
[----:B------:R-:W-:Y:S02]  /*00e0*/  HFMA2 R12, -RZ, RZ, 0, 0 ;  /* 0x00000000ff0c7431 */ /* 0x000fe400000001ff */
[----:B------:R-:W-:Y:S01]  /*00f0*/  IMAD R13, R13, UR20, RZ ;  /* 0x000000140d0d7c24 */ /* 0x000fe2000f8e02ff */
[----:B------:R-:W-:Y:S01]  /*0100*/  UMOV UR4, URZ ;  /* 0x000000ff00047c82 */ /* 0x000fe20008000000 */
[----:B------:R-:W0:Y:S04]  /*0110*/  LDCU.64 UR18, c[0x0][0x358] ;  /* 0x00006b00ff1277ac */ /* 0x000e280008000a00 */
[----:B------:R-:W-:Y:S05]  /*0120*/  BRA.U !UP0, `(.L_x_0) ;  /* 0x0000000508007547 */ /* 0x000fea000b800000 */
[----:B------:R-:W1:Y:S01]  /*0130*/  LDC.64 R2, c[0x0][0x388] ;  /* 0x0000e200ff027b82 */ /* 0x000e620000000a00 */
[----:B------:R-:W2:Y:S01]  /*0140*/  LDCU.64 UR22, c[0x0][0x390] ;  /* 0x00007200ff1677ac */ /* 0x000ea20008000a00 */
[----:B------:R-:W-:Y:S02]  /*0150*/  MOV R12, RZ ;  /* 0x000000ff000c7202 */ /* 0x000fe40000000f00 */
[----:B------:R-:W-:Y:S01]  /*0160*/  MOV R14, R0 ;  /* 0x00000000000e7202 */ /* 0x000fe20000000f00 */
[----:B------:R-:W-:-:S04]  /*0170*/  ULOP3.LUT UR4, UR20, 0x7ffffff8, URZ, 0xc0, !UPT ;  /* 0x7ffffff814047892 */ /* 0x000fc8000f8ec0ff */
[----:B------:R-:W-:Y:S02]  /*0180*/  UIADD3 UR5, UPT, UPT, -UR4, URZ, URZ ;  /* 0x000000ff04057290 */ /* 0x000fe4000fffe1ff */
[----:B--2---:R-:W-:Y:S02]  /*0190*/  UIMAD.WIDE UR6, UR20, 0x8, UR22 ;  /* 0x00000008140678a5 */ /* 0x004fe4000f8e0216 */
[----:B------:R-:W-:Y:S02]  /*01a0*/  UIMAD.WIDE UR8, UR20, 0xc, UR22 ;  /* 0x0000000c140878a5 */ /* 0x000fe4000f8e0216 */
[----:B------:R-:W-:Y:S01]  /*01b0*/  UIMAD.WIDE UR10, UR20, 0x10, UR22 ;  /* 0x00000010140a78a5 */ /* 0x000fe2000f8e0216 */
[----:B-1----:R-:W-:Y:S01]  /*01c0*/  IMAD.WIDE.U32 R2, R13, 0x4, R2 ;  /* 0x000000040d027825 */ /* 0x002fe200078e0002 */
[----:B------:R-:W-:Y:S02]  /*01d0*/  UIMAD.WIDE UR12, UR20, 0x14, UR22 ;  /* 0x00000014140c78a5 */ /* 0x000fe4000f8e0216 */
[----:B------:R-:W-:Y:S01]  /*01e0*/  UIMAD.WIDE UR14, UR20, 0x18, UR22 ;  /* 0x00000018140e78a5 */ /* 0x000fe2000f8e0216 */
[----:B------:R-:W-:Y:S01]  /*01f0*/  IADD3 R2, P0, PT, R2, 0x10, RZ ;  /* 0x0000001002027810 */ /* 0x000fe20007f1e0ff */
[----:B------:R-:W-:-:S03]  /*0200*/  UIMAD.WIDE UR16, UR20, 0x1c, UR22 ;  /* 0x0000001c141078a5 */ /* 0x000fc6000f8e0216 */
[----:B------:R-:W-:-:S09]  /*0210*/  IADD3.X R3, PT, PT, RZ, R3, RZ, P0, !PT ;  /* 0x00000003ff037210 */ /* 0x000fd200007fe4ff */
.L_x_1:
[----:B------:R-:W-:Y:S01]  /*0220*/  UIMAD.WIDE UR24, UR20, 0x4, UR22 ;  /* 0x00000004141878a5 */ /* 0x000fe2000f8e0216 */
[----:B------:R-:W-:Y:S01]  /*0230*/  MOV R23, 0x4 ;  /* 0x0000000400177802 */ /* 0x000fe20000000f00 */
[----:B------:R-:W-:Y:S01]  /*0240*/  HFMA2 R25, -RZ, RZ, 0, 2.384185791015625e-07 ;  /* 0x00000004ff197431 */ /* 0x000fe200000001ff */
[----:B0-----:R-:W2:Y:S03]  /*0250*/  LDG.E R21, desc[UR18][R2.64+-0x10] ;  /* 0xfffff01202157981 */ /* 0x001ea6000c1e1900 */
[----:B------:R-:W-:Y:S01]  /*0260*/  IMAD.WIDE R22, R14, R23, UR22 ;  /* 0x000000160e167e25 */ /* 0x000fe2000f8e0217 */
[----:B------:R-:W-:Y:S01]  /*0270*/  MOV R8, UR24 ;  /* 0x0000001800087c02 */ /* 0x000fe20008000f00 */
[----:B------:R-:W3:Y:S01]  /*0280*/  LDG.E R19, desc[UR18][R2.64+-0xc] ;  /* 0xfffff41202137981 */ /* 0x000ee2000c1e1900 */
[----:B------:R-:W-:-:S03]  /*0290*/  MOV R9, UR25 ;  /* 0x0000001900097c02 */ /* 0x000fc60008000f00 */
[----:B------:R-:W2:Y:S01]  /*02a0*/  LDG.E R22, desc[UR18][R22.64] ;  /* 0x0000001216167981 */ /* 0x000ea2000c1e1900 */
[----:B------:R-:W-:Y:S02]  /*02b0*/  IMAD.MOV.U32 R11, RZ, RZ, 0x4 ;  /* 0x00000004ff0b7424 */ /* 0x000fe400078e00ff */
[----:B------:R-:W-:-:S04]  /*02c0*/  IMAD.WIDE R8, R14, 0x4, R8 ;  /* 0x000000040e087825 */ /* 0x000fc800078e0208 */
[----:B------:R-:W-:Y:S01]  /*02d0*/  HFMA2 R7, -RZ, RZ, 0, 2.384185791015625e-07 ;  /* 0x00000004ff077431 */ /* 0x000fe200000001ff */
[----:B------:R-:W-:Y:S01]  /*02e0*/  MOV R5, 0x4 ;  /* 0x0000000400057802 */ /* 0x000fe20000000f00 */
[----:B------:R-:W4:Y:S01]  /*02f0*/  LDG.E R17, desc[UR18][R2.64+-0x8] ;  /* 0xfffff81202117981 */ /* 0x000f22000c1e1900 */
[----:B------:R-:W-:-:S03]  /*0300*/  IMAD.WIDE R24, R14, R25, UR6 ;  /* 0x000000060e187e25 */ /* 0x000fc6000f8e0219 */
[----:B------:R0:W3:Y:S01]  /*0310*/  LDG.E R20, desc[UR18][R8.64] ;  /* 0x0000001208147981 */ /* 0x0000e2000c1e1900 */
[----:B------:R-:W-:-:S03]  /*0320*/  IMAD.WIDE R10, R14, R11, UR8 ;  /* 0x000000080e0a7e25 */ /* 0x000fc6000f8e020b */
[----:B------:R-:W4:Y:S01]  /*0330*/  LDG.E R18, desc[UR18][R24.64] ;  /* 0x0000001218127981 */ /* 0x000f22000c1e1900 */
[----:B------:R-:W-:-:S04]  /*0340*/  IMAD.WIDE R4, R14, R5, UR10 ;  /* 0x0000000a0e047e25 */ /* 0x000fc8000f8e0205 */
[----:B------:R-:W-:Y:S01]  /*0350*/  HFMA2 R27, -RZ, RZ, 0, 2.384185791015625e-07 ;  /* 0x00000004ff1b7431 */ /* 0x000fe200000001ff */
[----:B------:R1:W5:Y:S01]  /*0360*/  LDG.E R16, desc[UR18][R10.64] ;  /* 0x000000120a107981 */ /* 0x000362000c1e1900 */
[C---:B------:R-:W-:Y:S01]  /*0370*/  IMAD.WIDE R6, R14.reuse, R7, UR12 ;  /* 0x0000000c0e067e25 */ /* 0x040fe2000f8e0207 */
[----:B0-----:R-:W-:Y:S02]  /*0380*/  MOV R9, 0x4 ;  /* 0x0000000400097802 */ /* 0x001fe40000000f00 */
[----:B------:R-:W5:Y:S04]  /*0390*/  LDG.E R15, desc[UR18][R2.64+-0x4] ;  /* 0xfffffc12020f7981 */ /* 0x000f68000c1e1900 */
[----:B------:R0:W5:Y:S01]  /*03a0*/  LDG.E R4, desc[UR18][R4.64] ;  /* 0x0000001204047981 */ /* 0x000162000c1e1900 */
[----:B------:R-:W-:-:S03]  /*03b0*/  IMAD.WIDE R8, R14, R9, UR14 ;  /* 0x0000000e0e087e25 */ /* 0x000fc6000f8e0209 */
[----:B------:R-:W5:Y:S01]  /*03c0*/  LDG.E R23, desc[UR18][R2.64] ;  /* 0x0000001202177981 */ /* 0x000f62000c1e1900 */
[----:B-1----:R-:W-:-:S03]  /*03d0*/  IMAD.WIDE R10, R14, R27, UR16 ;  /* 0x000000100e0a7e25 */ /* 0x002fc6000f8e021b */
[----:B------:R-:W5:Y:S04]  /*03e0*/  LDG.E R7, desc[UR18][R6.64] ;  /* 0x0000001206077981 */ /* 0x000f68000c1e1900 */
[----:B------:R-:W5:Y:S04]  /*03f0*/  LDG.E R24, desc[UR18][R2.64+0x4] ;  /* 0x0000041202187981 */ /* 0x000f68000c1e1900 */
[----:B------:R-:W5:Y:S04]  /*0400*/  LDG.E R8, desc[UR18][R8.64] ;  /* 0x0000001208087981 */ /* 0x000f68000c1e1900 */
[----:B------:R-:W5:Y:S04]  /*0410*/  LDG.E R25, desc[UR18][R2.64+0x8] ;  /* 0x0000081202197981 */ /* 0x000f68000c1e1900 */
[----:B------:R-:W5:Y:S04]  /*0420*/  LDG.E R10, desc[UR18][R10.64] ;  /* 0x000000120a0a7981 */ /* 0x000f68000c1e1900 */
[----:B------:R1:W5:Y:S01]  /*0430*/  LDG.E R27, desc[UR18][R2.64+0xc] ;  /* 0x00000c12021b7981 */ /* 0x000362000c1e1900 */
[----:B------:R-:W-:-:S04]  /*0440*/  UIADD3 UR5, UPT, UPT, UR5, 0x8, URZ ;  /* 0x0000000805057890 */ /* 0x000fc8000fffe0ff */
[----:B------:R-:W-:Y:S01]  /*0450*/  UISETP.NE.AND UP0, UPT, UR5, URZ, UPT ;  /* 0x000000ff0500728c */ /* 0x000fe2000bf05270 */
[----:B0-----:R-:W-:Y:S02]  /*0460*/  MOV R5, UR20 ;  /* 0x0000001400057c02 */ /* 0x001fe40008000f00 */
[----:B-1----:R-:W-:-:S03]  /*0470*/  IADD3 R2, P0, PT, R2, 0x20, RZ ;  /* 0x0000002002027810 */ /* 0x002fc60007f1e0ff */
[----:B------:R-:W-:Y:S01]  /*0480*/  IMAD R14, R5, 0x8, R14 ;  /* 0x00000008050e7824 */ /* 0x000fe200078e020e */
[----:B------:R-:W-:Y:S01]  /*0490*/  IADD3.X R3, PT, PT, RZ, R3, RZ, P0, !PT ;  /* 0x00000003ff037210 */ /* 0x000fe200007fe4ff */
[----:B--2---:R-:W-:-:S04]  /*04a0*/  FFMA R22, R21, R22, R12 ;  /* 0x0000001615167223 */ /* 0x004fc8000000000c */
[----:B---3--:R-:W-:-:S04]  /*04b0*/  FFMA R20, R19, R20, R22 ;  /* 0x0000001413147223 */ /* 0x008fc80000000016 */
[----:B----4-:R-:W-:-:S04]  /*04c0*/  FFMA R18, R17, R18, R20 ;  /* 0x0000001211127223 */ /* 0x010fc80000000014 */
[----:B-----5:R-:W-:-:S04]  /*04d0*/  FFMA R16, R15, R16, R18 ;  /* 0x000000100f107223 */ /* 0x020fc80000000012 */
[----:B------:R-:W-:-:S04]  /*04e0*/  FFMA R23, R23, R4, R16 ;  /* 0x0000000417177223 */ /* 0x000fc80000000010 */
[----:B------:R-:W-:-:S04]  /*04f0*/  FFMA R24, R24, R7, R23 ;  /* 0x0000000718187223 */ /* 0x000fc80000000017 */
[----:B------:R-:W-:-:S04]  /*0500*/  FFMA R8, R25, R8, R24 ;  /* 0x0000000819087223 */ /* 0x000fc80000000018 */
[----:B------:R-:W-:Y:S01]  /*0510*/  FFMA R12, R27, R10, R8 ;  /* 0x0000000a1b0c7223 */ /* 0x000fe20000000008 */
[----:B------:R-:W-:Y:S06]  /*0520*/  BRA.U UP0, `(.L_x_1) ;  /* 0xfffffffd003c7547 */ /* 0x000fec000b83ffff */
.L_x_0:
[----:B------:R-:W-:-:S04]  /*0530*/  ULOP3.LUT UR6, UR20, 0x7, URZ, 0xc0, !UPT ;  /* 0x0000000714067892 */ /* 0x000fc8000f8ec0ff */
[----:B------:R-:W-:-:S09]  /*0540*/  UISETP.NE.AND UP0, UPT, UR6, URZ, UPT ;  /* 0x000000ff0600728c */ /* 0x000fd2000bf05270 */
[----:B------:R-:W-:Y:S05]  /*0550*/  BRA.U !UP0, `(.L_x_2) ;  /* 0x0000000508407547 */ /* 0x000fea000b800000 */
[----:B------:R-:W-:Y:S02]  /*0560*/  UISETP.GE.U32.AND UP0, UPT, UR6, 0x4, UPT ;  /* 0x000000040600788c */ /* 0x000fe4000bf06070 */
[----:B------:R-:W-:-:S04]  /*0570*/  ULOP3.LUT UR5, UR20, 0x3, URZ, 0xc0, !UPT ;  /* 0x0000000314057892 */ /* 0x000fc8000f8ec0ff */
[----:B------:R-:W-:-:S03]  /*0580*/  UISETP.NE.AND UP1, UPT, UR5, URZ, UPT ;  /* 0x000000ff0500728c */ /* 0x000fc6000bf25270 */
[----:B------:R-:W-:Y:S08]  /*0590*/  BRA.U !UP0, `(.L_x_3) ;  /* 0x00000001087c7547 */ /* 0x000ff0000b800000 */
[----:B------:R-:W1:Y:S01]  /*05a0*/  LDC.64 R6, c[0x0][0x390] ;  /* 0x0000e400ff067b82 */ /* 0x000e620000000a00 */
[----:B------:R-:W2:Y:S01]  /*05b0*/  LDCU.64 UR6, c[0x0][0x388] ;  /* 0x00007100ff0677ac */ /* 0x000ea20008000a00 */
[----:B------:R-:W-:Y:S02]  /*05c0*/  MOV R9, UR4 ;  /* 0x0000000400097c02 */ /* 0x000fe40008000f00 */
[C---:B------:R-:W-:Y:S02]  /*05d0*/  IADD3 R3, PT, PT, R13.reuse, UR4, RZ ;  /* 0x000000040d037c10 */ /* 0x040fe4000fffe0ff */
[----:B------:R-:W-:Y:S01]  /*05e0*/  IADD3 R10, P0, PT, R13, UR4, RZ ;  /* 0x000000040d0a7c10 */ /* 0x000fe2000ff1e0ff */
[----:B------:R-:W-:Y:S01]  /*05f0*/  IMAD R9, R9, UR20, R0 ;  /* 0x0000001409097c24 */ /* 0x000fe2000f8e0200 */
[----:B------:R-:W3:Y:S01]  /*0600*/  LDC.64 R4, c[0x0][0x388] ;  /* 0x0000e200ff047b82 */ /* 0x000ee20000000a00 */
[----:B------:R-:W-:Y:S02]  /*0610*/  MOV R11, UR20 ;  /* 0x00000014000b7c02 */ /* 0x000fe40008000f00 */
[----:B------:R-:W-:Y:S01]  /*0620*/  MOV R15, UR20 ;  /* 0x00000014000f7c02 */ /* 0x000fe20008000f00 */
[----:B-1----:R-:W-:Y:S01]  /*0630*/  IMAD.WIDE R6, R9, 0x4, R6 ;  /* 0x0000000409067825 */ /* 0x002fe200078e0206 */
[----:B------:R-:W-:-:S05]  /*0640*/  MOV R9, UR20 ;  /* 0x0000001400097c02 */ /* 0x000fca0008000f00 */
[----:B------:R-:W-:Y:S02]  /*0650*/  IMAD.WIDE R8, R9, 0x4, R6 ;  /* 0x0000000409087825 */ /* 0x000fe400078e0206 */
[----:B0-----:R-:W4:Y:S02]  /*0660*/  LDG.E R6, desc[UR18][R6.64] ;  /* 0x0000001206067981 */ /* 0x001f24000c1e1900 */
[----:B---3--:R-:W-:Y:S01]  /*0670*/  IMAD.WIDE.U32 R4, R3, 0x4, R4 ;  /* 0x0000000403047825 */ /* 0x008fe200078e0004 */
[----:B------:R-:W-:Y:S01]  /*0680*/  IADD3.X R3, PT, PT, RZ, RZ, RZ, P0, !PT ;  /* 0x000000ffff037210 */ /* 0x000fe200007fe4ff */
[----:B------:R-:W3:Y:S01]  /*0690*/  LDG.E R17, desc[UR18][R8.64] ;  /* 0x0000001208117981 */ /* 0x000ee2000c1e1900 */
[----:B--2---:R-:W-:-:S03]  /*06a0*/  LEA R2, P0, R10, UR6, 0x2 ;  /* 0x000000060a027c11 */ /* 0x004fc6000f8010ff */
[----:B------:R-:W4:Y:S01]  /*06b0*/  LDG.E R5, desc[UR18][R4.64] ;  /* 0x0000001204057981 */ /* 0x000f22000c1e1900 */
[----:B------:R-:W-:Y:S01]  /*06c0*/  LEA.HI.X R3, R10, UR7, R3, 0x2, P0 ;  /* 0x000000070a037c11 */ /* 0x000fe200080f1403 */
[----:B------:R-:W-:-:S04]  /*06d0*/  IMAD.WIDE R10, R11, 0x4, R8 ;  /* 0x000000040b0a7825 */ /* 0x000fc800078e0208 */
[----:B------:R-:W3:Y:S01]  /*06e0*/  LDG.E R16, desc[UR18][R2.64+0x4] ;  /* 0x0000041202107981 */ /* 0x000ee2000c1e1900 */
[----:B------:R-:W-:-:S03]  /*06f0*/  IMAD.WIDE R14, R15, 0x4, R10 ;  /* 0x000000040f0e7825 */ /* 0x000fc600078e020a */
[----:B------:R-:W2:Y:S04]  /*0700*/  LDG.E R19, desc[UR18][R10.64] ;  /* 0x000000120a137981 */ /* 0x000ea8000c1e1900 */
[----:B------:R-:W2:Y:S04]  /*0710*/  LDG.E R18, desc[UR18][R2.64+0x8] ;  /* 0x0000081202127981 */ /* 0x000ea8000c1e1900 */
[----:B------:R-:W5:Y:S04]  /*0720*/  LDG.E R20, desc[UR18][R2.64+0xc] ;  /* 0x00000c1202147981 */ /* 0x000f68000c1e1900 */
[----:B------:R-:W5:Y:S01]  /*0730*/  LDG.E R14, desc[UR18][R14.64] ;  /* 0x000000120e0e7981 */ /* 0x000f62000c1e1900 */
[----:B------:R-:W-:Y:S01]  /*0740*/  UIADD3 UR4, UPT, UPT, UR4, 0x4, URZ ;  /* 0x0000000404047890 */ /* 0x000fe2000fffe0ff */
[----:B----4-:R-:W-:-:S04]  /*0750*/  FFMA R5, R5, R6, R12 ;  /* 0x0000000605057223 */ /* 0x010fc8000000000c */
[----:B---3--:R-:W-:-:S04]  /*0760*/  FFMA R5, R16, R17, R5 ;  /* 0x0000001110057223 */ /* 0x008fc80000000005 */
[----:B--2---:R-:W-:-:S04]  /*0770*/  FFMA R5, R18, R19, R5 ;  /* 0x0000001312057223 */ /* 0x004fc80000000005 */
[----:B-----5:R-:W-:-:S07]  /*0780*/  FFMA R12, R20, R14, R5 ;  /* 0x0000000e140c7223 */ /* 0x020fce0000000005 */
.L_x_3:
[----:B------:R-:W-:Y:S05]  /*0790*/  BRA.U !UP1, `(.L_x_2) ;  /* 0x0000000109b07547 */ /* 0x000fea000b800000 */
[----:B------:R-:W-:Y:S01]  /*07a0*/  UISETP.NE.AND UP0, UPT, UR5, 0x1, UPT ;  /* 0x000000010500788c */ /* 0x000fe2000bf05270 */
[----:B------:R-:W-:Y:S01]  /*07b0*/  MOV R7, UR4 ;  /* 0x0000000400077c02 */ /* 0x000fe20008000f00 */
[----:B------:R-:W-:Y:S02]  /*07c0*/  ULOP3.LUT UR5, UR20, 0x1, URZ, 0xc0, !UPT ;  /* 0x0000000114057892 */ /* 0x000fe4000f8ec0ff */
[----:B------:R-:W-:Y:S02]  /*07d0*/  IMAD.U32 R15, RZ, RZ, UR20 ;  /* 0x00000014ff0f7e24 */ /* 0x000fe4000f8e00ff */
[----:B------:R-:W-:Y:S01]  /*07e0*/  UISETP.NE.U32.AND UP1, UPT, UR5, 0x1, UPT ;  /* 0x000000010500788c */ /* 0x000fe2000bf25070 */
[----:B------:R-:W-:-:S04]  /*07f0*/  PLOP3.LUT P1, PT, PT, PT, UP0, 0x80, 0x8 ;  /* 0x000000000008781c */ /* 0x000fc80003f2f008 */
[----:B------:R-:W1:Y:S01]  /*0800*/  @UP0 LDCU.64 UR6, c[0x0][0x388] ;  /* 0x00007100ff0607ac */ /* 0x000e620008000a00 */
[----:B------:R-:W-:Y:S01]  /*0810*/  PLOP3.LUT P0, PT, PT, PT, UP1, 0x80, 0x8 ;  /* 0x000000000008781c */ /* 0x000fe20003f0f018 */
[----:B------:R-:W2:Y:S01]  /*0820*/  @UP0 LDCU.64 UR8, c[0x0][0x390] ;  /* 0x00007200ff0807ac */ /* 0x000ea20008000a00 */
[----:B------:R-:W3:Y:S06]  /*0830*/  @UP0 LDCU.64 UR10, c[0x0][0x388] ;  /* 0x00007100ff0a07ac */ /* 0x000eec0008000a00 */
[C---:B------:R-:W-:Y:S01]  /*0840*/  @P1 VIADD R3, R13.reuse, UR4 ;  /* 0x000000040d031c36 */ /* 0x040fe20008000000 */
[----:B------:R-:W-:Y:S01]  /*0850*/  @P1 IADD3 R6, P2, PT, R13, UR4, RZ ;  /* 0x000000040d061c10 */ /* 0x000fe2000ff5e0ff */
[----:B------:R-:W4:Y:S01]  /*0860*/  @!UP1 LDCU.64 UR12, c[0x0][0x388] ;  /* 0x00007100ff0c97ac */ /* 0x000f220008000a00 */
[----:B------:R-:W-:Y:S01]  /*0870*/  @UP0 UIADD3 UR4, UPT, UPT, UR4, 0x2, URZ ;  /* 0x0000000204040890 */ /* 0x000fe2000fffe0ff */
[----:B-1----:R-:W-:-:S02]  /*0880*/  MOV R10, UR6 ;  /* 0x00000006000a7c02 */ /* 0x002fc40008000f00 */
[----:B------:R-:W-:Y:S01]  /*0890*/  MOV R11, UR7 ;  /* 0x00000007000b7c02 */ /* 0x000fe20008000f00 */
[----:B------:R-:W1:Y:S01]  /*08a0*/  @!UP1 LDCU.64 UR6, c[0x0][0x390] ;  /* 0x00007200ff0697ac */ /* 0x000e620008000a00 */
[----:B--2---:R-:W-:Y:S02]  /*08b0*/  MOV R4, UR8 ;  /* 0x0000000800047c02 */ /* 0x004fe40008000f00 */
[----:B------:R-:W-:Y:S01]  /*08c0*/  MOV R5, UR9 ;  /* 0x0000000900057c02 */ /* 0x000fe20008000f00 */
[----:B------:R-:W-:-:S04]  /*08d0*/  @P1 IMAD.WIDE.U32 R10, R3, 0x4, R10 ;  /* 0x00000004030a1825 */ /* 0x000fc800078e000a */
[----:B------:R-:W-:Y:S01]  /*08e0*/  @P1 IMAD R3, R7, UR20, R0 ;  /* 0x0000001407031c24 */ /* 0x000fe2000f8e0200 */
[----:B------:R-:W-:Y:S01]  /*08f0*/  @P1 IADD3.X R7, PT, PT, RZ, RZ, RZ, P2, !PT ;  /* 0x000000ffff071210 */ /* 0x000fe200017fe4ff */
[----:B0-----:R-:W2:Y:S01]  /*0900*/  @P1 LDG.E R11, desc[UR18][R10.64] ;  /* 0x000000120a0b1981 */ /* 0x001ea2000c1e1900 */
[C---:B---3--:R-:W-:Y:S01]  /*0910*/  @P1 LEA R2, P2, R6.reuse, UR10, 0x2 ;  /* 0x0000000a06021c11 */ /* 0x048fe2000f8410ff */
[----:B------:R-:W-:Y:S01]  /*0920*/  @P1 IMAD.WIDE R4, R3, 0x4, R4 ;  /* 0x0000000403041825 */ /* 0x000fe200078e0204 */
[----:B------:R-:W-:Y:S02]  /*0930*/  MOV R19, UR4 ;  /* 0x0000000400137c02 */ /* 0x000fe40008000f00 */
[----:B------:R-:W-:Y:S02]  /*0940*/  @P1 LEA.HI.X R3, R6, UR11, R7, 0x2, P2 ;  /* 0x0000000b06031c11 */ /* 0x000fe400090f1407 */
[----:B----4-:R-:W-:Y:S01]  /*0950*/  MOV R6, UR12 ;  /* 0x0000000c00067c02 */ /* 0x010fe20008000f00 */
[----:B------:R-:W-:Y:S01]  /*0960*/  @P1 IMAD.WIDE R14, R15, 0x4, R4 ;  /* 0x000000040f0e1825 */ /* 0x000fe200078e0204 */
[----:B------:R-:W-:Y:S01]  /*0970*/  MOV R7, UR13 ;  /* 0x0000000d00077c02 */ /* 0x000fe20008000f00 */
[----:B------:R-:W2:Y:S01]  /*0980*/  @P1 LDG.E R4, desc[UR18][R4.64] ;  /* 0x0000001204041981 */ /* 0x000ea2000c1e1900 */
[----:B------:R-:W-:Y:S01]  /*0990*/  @!P0 IADD3 R17, PT, PT, R13, UR4, RZ ;  /* 0x000000040d118c10 */ /* 0x000fe2000fffe0ff */
[----:B------:R-:W-:Y:S01]  /*09a0*/  @!P0 IMAD R19, R19, UR20, R0 ;  /* 0x0000001413138c24 */ /* 0x000fe2000f8e0200 */
[----:B-1----:R-:W-:Y:S01]  /*09b0*/  MOV R8, UR6 ;  /* 0x0000000600087c02 */ /* 0x002fe20008000f00 */
[----:B------:R-:W3:Y:S01]  /*09c0*/  @P1 LDG.E R14, desc[UR18][R14.64] ;  /* 0x000000120e0e1981 */ /* 0x000ee2000c1e1900 */
[----:B------:R-:W-:Y:S01]  /*09d0*/  MOV R9, UR7 ;  /* 0x0000000700097c02 */ /* 0x000fe20008000f00 */
[----:B------:R-:W-:-:S02]  /*09e0*/  @!P0 IMAD.WIDE.U32 R6, R17, 0x4, R6 ;  /* 0x0000000411068825 */ /* 0x000fc400078e0006 */
[----:B------:R-:W3:Y:S02]  /*09f0*/  @P1 LDG.E R2, desc[UR18][R2.64+0x4] ;  /* 0x0000041202021981 */ /* 0x000ee4000c1e1900 */
[----:B------:R-:W-:Y:S02]  /*0a00*/  @!P0 IMAD.WIDE R8, R19, 0x4, R8 ;  /* 0x0000000413088825 */ /* 0x000fe400078e0208 */
[----:B------:R-:W4:Y:S04]  /*0a10*/  @!P0 LDG.E R7, desc[UR18][R6.64] ;  /* 0x0000001206078981 */ /* 0x000f28000c1e1900 */
[----:B------:R-:W4:Y:S01]  /*0a20*/  @!P0 LDG.E R8, desc[UR18][R8.64] ;  /* 0x0000001208088981 */ /* 0x000f22000c1e1900 */
[----:B--2---:R-:W-:-:S04]  /*0a30*/  @P1 FFMA R11, R11, R4, R12 ;  /* 0x000000040b0b1223 */ /* 0x004fc8000000000c */
[----:B---3--:R-:W-:-:S04]  /*0a40*/  @P1 FFMA R12, R2, R14, R11 ;  /* 0x0000000e020c1223 */ /* 0x008fc8000000000b */
[----:B----4-:R-:W-:-:S07]  /*0a50*/  @!P0 FFMA R12, R7, R8, R12 ;  /* 0x00000008070c8223 */ /* 0x010fce000000000c */
.L_x_2:
[----:B------:R-:W1:Y:S01]  /*0a60*/  LDC.64 R2, c[0x0][0x380] ;  /* 0x0000e000ff027b82 */ /* 0x000e620000000a00 */
[----:B------:R-:W-:-:S05]  /*0a70*/  IADD3 R13, PT, PT, R0, R13, RZ ;  /* 0x0000000d000d7210 */ /* 0x000fca0007ffe0ff */
[----:B-1----:R-:W-:-:S05]  /*0a80*/  IMAD.WIDE R2, R13, 0x4, R2 ;  /* 0x000000040d027825 */ /* 0x002fca00078e0202 */
[----:B0-----:R-:W-:Y:S01]  /*0a90*/  STG.E desc[UR18][R2.64], R12 ;  /* 0x0000000c02007986 */ /* 0x001fe2000c101912 */
[----:B------:R-:W-:Y:S05]  /*0aa0*/  EXIT ;  /* 0x000000000000794d */ /* 0x000fea0003800000 */
.L_x_4:
[----:B------:R-:W-:-:S00]  /*0ab0*/  BRA `(.L_x_4) ;  /* 0xfffffffc00fc7947 */ /* 0x000fc0000383ffff */
[----:B------:R-:W-:-:S00]  /*0ac0*/  NOP ;  /* 0x0000000000007918 */ /* 0x000fc00000000000 */
        /* <DEDUP_REMOVED lines=11> */
.L_x_5:


//--------------------- .nv.shared.reserved.0     --------------------------
	.section	.nv.shared.reserved.0,"aw",@nobits
	.weak		__nv_reservedSMEM_offset_0_alias
	.size		__nv_reservedSMEM_offset_0_alias, 0, 64
	.other		__nv_reservedSMEM_offset_0_alias,@"STO_CUDA_RESERVED_SHARED STV_DEFAULT"
__nv_reservedSMEM_offset_0_alias:
	.zero		0
	.zero		64


//--------------------- .nv.constant0._Z14mat_mul_devicePfPKfS1_i --------------------------
	.section	.nv.constant0._Z14mat_mul_devicePfPKfS1_i,"a",@progbits
	.sectionflags	@""
	.align	4
.nv.constant0._Z14mat_mul_devicePfPKfS1_i:
	.zero		924


//--------------------- SYMBOLS --------------------------

	.type		.nv.reservedSmem.offset0,@object
	.size		.nv.reservedSmem.offset0,0x4
